//
// Generated by NVIDIA NVVM Compiler
//
// Compiler Build ID: CL-36424714
// Cuda compilation tools, release 13.0, V13.0.88
// Based on NVVM 20.0.0
//

.version 9.0
.target sm_100
.address_size 64

	// .globl	_Z11gpu_mat_vecPfS_S_i

.visible .entry _Z11gpu_mat_vecPfS_S_i(
	.param .u64 .ptr .align 1 _Z11gpu_mat_vecPfS_S_i_param_0,
	.param .u64 .ptr .align 1 _Z11gpu_mat_vecPfS_S_i_param_1,
	.param .u64 .ptr .align 1 _Z11gpu_mat_vecPfS_S_i_param_2,
	.param .u32 _Z11gpu_mat_vecPfS_S_i_param_3
)
{
	.reg .pred 	%p<13>;
	.reg .b32 	%r<31>;
	.reg .b32 	%f<100>;
	.reg .b64 	%rd<21>;

	ld.param.u64 	%rd10, [_Z11gpu_mat_vecPfS_S_i_param_0];
	ld.param.u64 	%rd12, [_Z11gpu_mat_vecPfS_S_i_param_1];
	ld.param.u64 	%rd11, [_Z11gpu_mat_vecPfS_S_i_param_2];
	ld.param.u32 	%r20, [_Z11gpu_mat_vecPfS_S_i_param_3];
	cvta.to.global.u64 	%rd1, %rd12;
	mov.u32 	%r21, %tid.x;
	mov.u32 	%r1, %ntid.x;
	mov.u32 	%r22, %ctaid.x;
	mad.lo.s32 	%r26, %r1, %r22, %r21;
	setp.ge.s32 	%p1, %r26, %r20;
	@%p1 bra 	$L__BB0_17;
	setp.lt.s32 	%p2, %r20, 1;
	@%p2 bra 	$L__BB0_17;
	and.b32  	%r3, %r20, 15;
	add.s32 	%r4, %r3, -1;
	and.b32  	%r5, %r20, 7;
	add.s32 	%r6, %r5, -1;
	and.b32  	%r7, %r20, 2147483632;
	and.b32  	%r8, %r20, 3;
	neg.s32 	%r9, %r7;
	add.s64 	%rd2, %rd1, 32;
	cvta.to.global.u64 	%rd3, %rd10;
	cvta.to.global.u64 	%rd4, %rd11;
	mov.u32 	%r23, %nctaid.x;
	mul.lo.s32 	%r10, %r1, %r23;
$L__BB0_3:
	setp.lt.u32 	%p3, %r20, 16;
	mul.lo.s32 	%r25, %r26, %r20;
	mul.wide.s32 	%rd13, %r25, 4;
	add.s64 	%rd5, %rd3, %rd13;
	mul.wide.s32 	%rd14, %r26, 4;
	add.s64 	%rd6, %rd4, %rd14;
	mov.b32 	%r29, 0;
	@%p3 bra 	$L__BB0_6;
	ld.global.f32 	%f99, [%rd6];
	mov.u64 	%rd20, %rd2;
	mov.u32 	%r27, %r9;
$L__BB0_5:
	.pragma "nounroll";
	ld.global.f32 	%f6, [%rd5+4];
	ld.global.f32 	%f7, [%rd20+-32];
	fma.rn.f32 	%f8, %f6, %f7, %f99;
	st.global.f32 	[%rd6], %f8;
	ld.global.f32 	%f9, [%rd5+4];
	ld.global.f32 	%f10, [%rd20+-28];
	fma.rn.f32 	%f11, %f9, %f10, %f8;
	st.global.f32 	[%rd6], %f11;
	ld.global.f32 	%f12, [%rd5+4];
	ld.global.f32 	%f13, [%rd20+-24];
	fma.rn.f32 	%f14, %f12, %f13, %f11;
	st.global.f32 	[%rd6], %f14;
	ld.global.f32 	%f15, [%rd5+4];
	ld.global.f32 	%f16, [%rd20+-20];
	fma.rn.f32 	%f17, %f15, %f16, %f14;
	st.global.f32 	[%rd6], %f17;
	ld.global.f32 	%f18, [%rd5+4];
	ld.global.f32 	%f19, [%rd20+-16];
	fma.rn.f32 	%f20, %f18, %f19, %f17;
	st.global.f32 	[%rd6], %f20;
	ld.global.f32 	%f21, [%rd5+4];
	ld.global.f32 	%f22, [%rd20+-12];
	fma.rn.f32 	%f23, %f21, %f22, %f20;
	st.global.f32 	[%rd6], %f23;
	ld.global.f32 	%f24, [%rd5+4];
	ld.global.f32 	%f25, [%rd20+-8];
	fma.rn.f32 	%f26, %f24, %f25, %f23;
	st.global.f32 	[%rd6], %f26;
	ld.global.f32 	%f27, [%rd5+4];
	ld.global.f32 	%f28, [%rd20+-4];
	fma.rn.f32 	%f29, %f27, %f28, %f26;
	st.global.f32 	[%rd6], %f29;
	ld.global.f32 	%f30, [%rd5+4];
	ld.global.f32 	%f31, [%rd20];
	fma.rn.f32 	%f32, %f30, %f31, %f29;
	st.global.f32 	[%rd6], %f32;
	ld.global.f32 	%f33, [%rd5+4];
	ld.global.f32 	%f34, [%rd20+4];
	fma.rn.f32 	%f35, %f33, %f34, %f32;
	st.global.f32 	[%rd6], %f35;
	ld.global.f32 	%f36, [%rd5+4];
	ld.global.f32 	%f37, [%rd20+8];
	fma.rn.f32 	%f38, %f36, %f37, %f35;
	st.global.f32 	[%rd6], %f38;
	ld.global.f32 	%f39, [%rd5+4];
	ld.global.f32 	%f40, [%rd20+12];
	fma.rn.f32 	%f41, %f39, %f40, %f38;
	st.global.f32 	[%rd6], %f41;
	ld.global.f32 	%f42, [%rd5+4];
	ld.global.f32 	%f43, [%rd20+16];
	fma.rn.f32 	%f44, %f42, %f43, %f41;
	st.global.f32 	[%rd6], %f44;
	ld.global.f32 	%f45, [%rd5+4];
	ld.global.f32 	%f46, [%rd20+20];
	fma.rn.f32 	%f47, %f45, %f46, %f44;
	st.global.f32 	[%rd6], %f47;
	ld.global.f32 	%f48, [%rd5+4];
	ld.global.f32 	%f49, [%rd20+24];
	fma.rn.f32 	%f50, %f48, %f49, %f47;
	st.global.f32 	[%rd6], %f50;
	ld.global.f32 	%f51, [%rd5+4];
	ld.global.f32 	%f52, [%rd20+28];
	fma.rn.f32 	%f99, %f51, %f52, %f50;
	st.global.f32 	[%rd6], %f99;
	add.s32 	%r27, %r27, 16;
	add.s64 	%rd20, %rd20, 64;
	setp.eq.s32 	%p4, %r27, 0;
	mov.u32 	%r29, %r7;
	@%p4 bra 	$L__BB0_6;
	bra.uni 	$L__BB0_5;
$L__BB0_6:
	setp.eq.s32 	%p5, %r3, 0;
	@%p5 bra 	$L__BB0_16;
	setp.lt.u32 	%p6, %r4, 7;
	@%p6 bra 	$L__BB0_9;
	ld.global.f32 	%f53, [%rd5+4];
	mul.wide.u32 	%rd15, %r29, 4;
	add.s64 	%rd16, %rd1, %rd15;
	ld.global.f32 	%f54, [%rd16];
	ld.global.f32 	%f55, [%rd6];
	fma.rn.f32 	%f56, %f53, %f54, %f55;
	st.global.f32 	[%rd6], %f56;
	ld.global.f32 	%f57, [%rd5+4];
	ld.global.f32 	%f58, [%rd16+4];
	fma.rn.f32 	%f59, %f57, %f58, %f56;
	st.global.f32 	[%rd6], %f59;
	ld.global.f32 	%f60, [%rd5+4];
	ld.global.f32 	%f61, [%rd16+8];
	fma.rn.f32 	%f62, %f60, %f61, %f59;
	st.global.f32 	[%rd6], %f62;
	ld.global.f32 	%f63, [%rd5+4];
	ld.global.f32 	%f64, [%rd16+12];
	fma.rn.f32 	%f65, %f63, %f64, %f62;
	st.global.f32 	[%rd6], %f65;
	ld.global.f32 	%f66, [%rd5+4];
	ld.global.f32 	%f67, [%rd16+16];
	fma.rn.f32 	%f68, %f66, %f67, %f65;
	st.global.f32 	[%rd6], %f68;
	ld.global.f32 	%f69, [%rd5+4];
	ld.global.f32 	%f70, [%rd16+20];
	fma.rn.f32 	%f71, %f69, %f70, %f68;
	st.global.f32 	[%rd6], %f71;
	ld.global.f32 	%f72, [%rd5+4];
	ld.global.f32 	%f73, [%rd16+24];
	fma.rn.f32 	%f74, %f72, %f73, %f71;
	st.global.f32 	[%rd6], %f74;
	ld.global.f32 	%f75, [%rd5+4];
	ld.global.f32 	%f76, [%rd16+28];
	fma.rn.f32 	%f77, %f75, %f76, %f74;
	st.global.f32 	[%rd6], %f77;
	add.s32 	%r29, %r29, 8;
$L__BB0_9:
	setp.eq.s32 	%p7, %r5, 0;
	@%p7 bra 	$L__BB0_16;
	setp.lt.u32 	%p8, %r6, 3;
	@%p8 bra 	$L__BB0_12;
	ld.global.f32 	%f78, [%rd5+4];
	mul.wide.u32 	%rd17, %r29, 4;
	add.s64 	%rd18, %rd1, %rd17;
	ld.global.f32 	%f79, [%rd18];
	ld.global.f32 	%f80, [%rd6];
	fma.rn.f32 	%f81, %f78, %f79, %f80;
	st.global.f32 	[%rd6], %f81;
	ld.global.f32 	%f82, [%rd5+4];
	ld.global.f32 	%f83, [%rd18+4];
	fma.rn.f32 	%f84, %f82, %f83, %f81;
	st.global.f32 	[%rd6], %f84;
	ld.global.f32 	%f85, [%rd5+4];
	ld.global.f32 	%f86, [%rd18+8];
	fma.rn.f32 	%f87, %f85, %f86, %f84;
	st.global.f32 	[%rd6], %f87;
	ld.global.f32 	%f88, [%rd5+4];
	ld.global.f32 	%f89, [%rd18+12];
	fma.rn.f32 	%f90, %f88, %f89, %f87;
	st.global.f32 	[%rd6], %f90;
	add.s32 	%r29, %r29, 4;
$L__BB0_12:
	setp.eq.s32 	%p9, %r8, 0;
	@%p9 bra 	$L__BB0_16;
	setp.eq.s32 	%p10, %r8, 1;
	ld.global.f32 	%f91, [%rd5+4];
	mul.wide.u32 	%rd19, %r29, 4;
	add.s64 	%rd9, %rd1, %rd19;
	ld.global.f32 	%f92, [%rd9];
	ld.global.f32 	%f93, [%rd6];
	fma.rn.f32 	%f4, %f91, %f92, %f93;
	st.global.f32 	[%rd6], %f4;
	@%p10 bra 	$L__BB0_16;
	setp.eq.s32 	%p11, %r8, 2;
	ld.global.f32 	%f94, [%rd5+4];
	ld.global.f32 	%f95, [%rd9+4];
	fma.rn.f32 	%f5, %f94, %f95, %f4;
	st.global.f32 	[%rd6], %f5;
	@%p11 bra 	$L__BB0_16;
	ld.global.f32 	%f96, [%rd5+4];
	ld.global.f32 	%f97, [%rd9+8];
	fma.rn.f32 	%f98, %f96, %f97, %f5;
	st.global.f32 	[%rd6], %f98;
$L__BB0_16:
	add.s32 	%r26, %r26, %r10;
	setp.lt.s32 	%p12, %r26, %r20;
	@%p12 bra 	$L__BB0_3;
$L__BB0_17:
	ret;

}


// ===== COMPILED SASS (sm_100) =====

	.target	sm_100

	.elftype	@"ET_EXEC"


//--------------------- .note.nv.tkinfo           --------------------------
	.section	.note.nv.tkinfo,"",@"SHT_NOTE"
	.sectionflags	@"SHF_NOTE_NV_TKINFO"
	.tkinfo
        /*0018*/ 	.word	0x00000002
        /*0030*/ 	.string	""
        /*0030*/ 	.string	"ptxas"
        /*0030*/ 	.string	"Cuda compilation tools, release 13.0, V13.0.88"
        /*0030*/ 	.string	"Build cuda_13.0.r13.0/compiler.36424714_0"
        /*0030*/ 	.string	"-arch sm_100 -m 64 "



//--------------------- .note.nv.cuinfo           --------------------------
	.section	.note.nv.cuinfo,"",@"SHT_NOTE"
	.sectionflags	@"SHF_NOTE_NV_CUINFO"
        /*0018*/ 	.short	0x0002
        /*001a*/ 	.short	0x0064
        /*001c*/ 	.short	0x0082
	.zero		2


//--------------------- .nv.info                  --------------------------
	.section	.nv.info,"",@"SHT_CUDA_INFO"
	.align	4


	//----- nvinfo : EIATTR_REGCOUNT
	.align		4
        /*0000*/ 	.byte	0x04, 0x2f
        /*0002*/ 	.short	(.L_1 - .L_0)
	.align		4
.L_0:
        /*0004*/ 	.word	index@(_Z11gpu_mat_vecPfS_S_i)
        /*0008*/ 	.word	0x00000016


	//----- nvinfo : EIATTR_FRAME_SIZE
	.align		4
.L_1:
        /*000c*/ 	.byte	0x04, 0x11
        /*000e*/ 	.short	(.L_3 - .L_2)
	.align		4
.L_2:
        /*0010*/ 	.word	index@(_Z11gpu_mat_vecPfS_S_i)
        /*0014*/ 	.word	0x00000000


	//----- nvinfo : EIATTR_MIN_STACK_SIZE
	.align		4
.L_3:
        /*0018*/ 	.byte	0x04, 0x12
        /*001a*/ 	.short	(.L_5 - .L_4)
	.align		4
.L_4:
        /*001c*/ 	.word	index@(_Z11gpu_mat_vecPfS_S_i)
        /*0020*/ 	.word	0x00000000
.L_5:


//--------------------- .nv.compat                --------------------------
	.section	.nv.compat,"",@"SHT_CUDA_COMPAT_INFO"
	.align	4
        /*0000*/ 	.byte	0x02, 0x09, 0x00, 0x00, 0x02, 0x02, 0x01, 0x00, 0x02, 0x05, 0x05, 0x00, 0x03, 0x07, 0x01, 0x01
        /*0010*/ 	.byte	0x02, 0x03, 0x00, 0x00, 0x02, 0x06, 0x01, 0x00, 0x04, 0x0b, 0x08, 0x00, 0x09, 0x00, 0x00, 0x00
        /*0020*/ 	.byte	0x00, 0x00, 0x00, 0x00


//--------------------- .nv.info._Z11gpu_mat_vecPfS_S_i --------------------------
	.section	.nv.info._Z11gpu_mat_vecPfS_S_i,"",@"SHT_CUDA_INFO"
	.sectionflags	@""
	.align	4


	//----- nvinfo : EIATTR_CUDA_API_VERSION
	.align		4
        /*0000*/ 	.byte	0x04, 0x37
        /*0002*/ 	.short	(.L_7 - .L_6)
.L_6:
        /*0004*/ 	.word	0x00000082


	//----- nvinfo : EIATTR_KPARAM_INFO
	.align		4
.L_7:
        /*0008*/ 	.byte	0x04, 0x17
        /*000a*/ 	.short	(.L_9 - .L_8)
.L_8:
        /*000c*/ 	.word	0x00000000
        /*0010*/ 	.short	0x0003
        /*0012*/ 	.short	0x0018
        /*0014*/ 	.byte	0x00, 0xf0, 0x11, 0x00


	//----- nvinfo : EIATTR_KPARAM_INFO
	.align		4
.L_9:
        /*0018*/ 	.byte	0x04, 0x17
        /*001a*/ 	.short	(.L_11 - .L_10)
.L_10:
        /*001c*/ 	.word	0x00000000
        /*0020*/ 	.short	0x0002
        /*0022*/ 	.short	0x0010
        /*0024*/ 	.byte	0x00, 0xf5, 0x21, 0x00


	//----- nvinfo : EIATTR_KPARAM_INFO
	.align		4
.L_11:
        /*0028*/ 	.byte	0x04, 0x17
        /*002a*/ 	.short	(.L_13 - .L_12)
.L_12:
        /*002c*/ 	.word	0x00000000
        /*0030*/ 	.short	0x0001
        /*0032*/ 	.short	0x0008
        /*0034*/ 	.byte	0x00, 0xf5, 0x21, 0x00


	//----- nvinfo : EIATTR_KPARAM_INFO
	.align		4
.L_13:
        /*0038*/ 	.byte	0x04, 0x17
        /*003a*/ 	.short	(.L_15 - .L_14)
.L_14:
        /*003c*/ 	.word	0x00000000
        /*0040*/ 	.short	0x0000
        /*0042*/ 	.short	0x0000
        /*0044*/ 	.byte	0x00, 0xf5, 0x21, 0x00


	//----- nvinfo : EIATTR_SPARSE_MMA_MASK
	.align		4
.L_15:
        /*0048*/ 	.byte	0x03, 0x50
        /*004a*/ 	.short	0x0000


	//----- nvinfo : EIATTR_MAXREG_COUNT
	.align		4
        /*004c*/ 	.byte	0x03, 0x1b
        /*004e*/ 	.short	0x00ff


	//----- nvinfo : EIATTR_MERCURY_ISA_VERSION
	.align		4
        /*0050*/ 	.byte	0x03, 0x5f
        /*0052*/ 	.short	0x0101


	//----- nvinfo : EIATTR_VRC_CTA_INIT_COUNT
	.align		4
        /*0054*/ 	.byte	0x02, 0x4a
	.zero		1
	.zero		1


	//----- nvinfo : EIATTR_EXIT_INSTR_OFFSETS
	.align		4
        /*0058*/ 	.byte	0x04, 0x1c
        /*005a*/ 	.short	(.L_17 - .L_16)


	//   ....[0]....
.L_16:
        /*005c*/ 	.word	0x00000070


	//   ....[1]....
        /*0060*/ 	.word	0x00000090


	//   ....[2]....
        /*0064*/ 	.word	0x00000c40


	//----- nvinfo : EIATTR_CRS_STACK_SIZE
	.align		4
.L_17:
        /*0068*/ 	.byte	0x04, 0x1e
        /*006a*/ 	.short	(.L_19 - .L_18)
.L_18:
        /*006c*/ 	.word	0x00000000


	//----- nvinfo : EIATTR_CBANK_PARAM_SIZE
	.align		4
.L_19:
        /*0070*/ 	.byte	0x03, 0x19
        /*0072*/ 	.short	0x001c


	//----- nvinfo : EIATTR_PARAM_CBANK
	.align		4
        /*0074*/ 	.byte	0x04, 0x0a
        /*0076*/ 	.short	(.L_21 - .L_20)
	.align		4
.L_20:
        /*0078*/ 	.word	index@(.nv.constant0._Z11gpu_mat_vecPfS_S_i)
        /*007c*/ 	.short	0x0380
        /*007e*/ 	.short	0x001c


	//----- nvinfo : EIATTR_SW_WAR
	.align		4
.L_21:
        /*0080*/ 	.byte	0x04, 0x36
        /*0082*/ 	.short	(.L_23 - .L_22)
.L_22:
        /*0084*/ 	.word	0x00000008
.L_23:


//--------------------- .nv.callgraph             --------------------------
	.section	.nv.callgraph,"",@"SHT_CUDA_CALLGRAPH"
	.align	4
	.sectionentsize	8
	.align		4
        /*0000*/ 	.word	0x00000000
	.align		4
        /*0004*/ 	.word	0xffffffff
	.align		4
        /*0008*/ 	.word	0x00000000
	.align		4
        /*000c*/ 	.word	0xfffffffe
	.align		4
        /*0010*/ 	.word	0x00000000
	.align		4
        /*0014*/ 	.word	0xfffffffd
	.align		4
        /*0018*/ 	.word	0x00000000
	.align		4
        /*001c*/ 	.word	0xfffffffc


//--------------------- .text._Z11gpu_mat_vecPfS_S_i --------------------------
	.section	.text._Z11gpu_mat_vecPfS_S_i,"ax",@progbits
	.align	128
        .global         _Z11gpu_mat_vecPfS_S_i
        .type           _Z11gpu_mat_vecPfS_S_i,@function
        .size           _Z11gpu_mat_vecPfS_S_i,(.L_x_7 - _Z11gpu_mat_vecPfS_S_i)
        .other          _Z11gpu_mat_vecPfS_S_i,@"STO_CUDA_ENTRY STV_DEFAULT"
_Z11gpu_mat_vecPfS_S_i:
.text._Z11gpu_mat_vecPfS_S_i:
[----:B------:R-:W-:Y:S01]  /*0000*/  LDC R1, c[0x0][0x37c] ;  /* 0x0000df00ff017b82 */ /* 0x000fe20000000800 */
[----:B------:R-:W0:Y:S07]  /*0010*/  S2R R6, SR_TID.X ;  /* 0x0000000000067919 */ /* 0x000e2e0000002100 */
[----:B------:R-:W1:Y:S01]  /*0020*/  LDC R7, c[0x0][0x398] ;  /* 0x0000e600ff077b82 */ /* 0x000e620000000800 */
[----:B------:R-:W0:Y:S01]  /*0030*/  LDCU UR8, c[0x0][0x360] ;  /* 0x00006c00ff0877ac */ /* 0x000e220008000800 */
[----:B------:R-:W0:Y:S02]  /*0040*/  S2R R3, SR_CTAID.X ;  /* 0x0000000000037919 */ /* 0x000e240000002500 */
[----:B0-----:R-:W-:-:S05]  /*0050*/  IMAD R6, R3, UR8, R6 ;  /* 0x0000000803067c24 */ /* 0x001fca000f8e0206 */
[----:B-1----:R-:W-:-:S13]  /*0060*/  ISETP.GE.AND P0, PT, R6, R7, PT ;  /* 0x000000070600720c */ /* 0x002fda0003f06270 */
[----:B------:R-:W-:Y:S05]  /*0070*/  @P0 EXIT ;  /* 0x000000000000094d */ /* 0x000fea0003800000 */
[----:B------:R-:W-:-:S13]  /*0080*/  ISETP.GE.AND P0, PT, R7, 0x1, PT ;  /* 0x000000010700780c */ /* 0x000fda0003f06270 */
[----:B------:R-:W-:Y:S05]  /*0090*/  @!P0 EXIT ;  /* 0x000000000000894d */ /* 0x000fea0003800000 */
[----:B------:R-:W0:Y:S01]  /*00a0*/  LDCU.64 UR6, c[0x0][0x388] ;  /* 0x00007100ff0677ac */ /* 0x000e220008000a00 */
[C---:B------:R-:W-:Y:S02]  /*00b0*/  LOP3.LUT R12, R7.reuse, 0xf, RZ, 0xc0, !PT ;  /* 0x0000000f070c7812 */ /* 0x040fe400078ec0ff */
[----:B------:R-:W-:Y:S01]  /*00c0*/  LOP3.LUT R13, R7, 0x7, RZ, 0xc0, !PT ;  /* 0x00000007070d7812 */ /* 0x000fe200078ec0ff */
[----:B------:R-:W1:Y:S01]  /*00d0*/  LDCU UR4, c[0x0][0x370] ;  /* 0x00006e00ff0477ac */ /* 0x000e620008000800 */
[----:B------:R-:W-:Y:S02]  /*00e0*/  IADD3 R0, PT, PT, R12, -0x1, RZ ;  /* 0xffffffff0c007810 */ /* 0x000fe40007ffe0ff */
[----:B------:R-:W-:Y:S01]  /*00f0*/  IADD3 R2, PT, PT, R13, -0x1, RZ ;  /* 0xffffffff0d027810 */ /* 0x000fe20007ffe0ff */
[----:B------:R-:W2:Y:S01]  /*0100*/  LDCU.64 UR10, c[0x0][0x358] ;  /* 0x00006b00ff0a77ac */ /* 0x000ea20008000a00 */
[----:B------:R-:W-:Y:S02]  /*0110*/  ISETP.GE.U32.AND P2, PT, R0, 0x7, PT ;  /* 0x000000070000780c */ /* 0x000fe40003f46070 */
[----:B------:R-:W-:-:S02]  /*0120*/  LOP3.LUT R0, R7, 0x7ffffff0, RZ, 0xc0, !PT ;  /* 0x7ffffff007007812 */ /* 0x000fc400078ec0ff */
[----:B------:R-:W-:Y:S02]  /*0130*/  ISETP.GE.U32.AND P1, PT, R2, 0x3, PT ;  /* 0x000000030200780c */ /* 0x000fe40003f26070 */
[----:B------:R-:W-:Y:S02]  /*0140*/  LOP3.LUT R7, R7, 0x3, RZ, 0xc0, !PT ;  /* 0x0000000307077812 */ /* 0x000fe400078ec0ff */
[----:B------:R-:W-:Y:S01]  /*0150*/  IADD3 R8, PT, PT, -R0, RZ, RZ ;  /* 0x000000ff00087210 */ /* 0x000fe20007ffe1ff */
[----:B0-----:R-:W-:-:S04]  /*0160*/  UIADD3 UR5, UP0, UPT, UR6, 0x20, URZ ;  /* 0x0000002006057890 */ /* 0x001fc8000ff1e0ff */
[----:B------:R-:W-:Y:S02]  /*0170*/  UIADD3.X UR6, UPT, UPT, URZ, UR7, URZ, UP0, !UPT ;  /* 0x00000007ff067290 */ /* 0x000fe400087fe4ff */
[----:B-1----:R-:W-:-:S12]  /*0180*/  UIMAD UR4, UR8, UR4, URZ ;  /* 0x00000004080472a4 */ /* 0x002fd8000f8e02ff */
.L_x_5:
[----:B01234-:R-:W0:Y:S01]  /*0190*/  LDC.64 R2, c[0x0][0x390] ;  /* 0x0000e400ff027b82 */ /* 0x01fe220000000a00 */
[----:B------:R-:W1:Y:S07]  /*01a0*/  LDCU UR7, c[0x0][0x398] ;  /* 0x00007300ff0777ac */ /* 0x000e6e0008000800 */
[----:B------:R-:W3:Y:S01]  /*01b0*/  LDC.64 R4, c[0x0][0x380] ;  /* 0x0000e000ff047b82 */ /* 0x000ee20000000a00 */
[----:B-1----:R-:W-:Y:S02]  /*01c0*/  UISETP.GE.U32.AND UP0, UPT, UR7, 0x10, UPT ;  /* 0x000000100700788c */ /* 0x002fe4000bf06070 */
[----:B------:R-:W-:-:S02]  /*01d0*/  IMAD R9, R6, UR7, RZ ;  /* 0x0000000706097c24 */ /* 0x000fc4000f8e02ff */
[C---:B0-----:R-:W-:Y:S01]  /*01e0*/  IMAD.WIDE R2, R6.reuse, 0x4, R2 ;  /* 0x0000000406027825 */ /* 0x041fe200078e0202 */
[----:B------:R-:W-:-:S04]  /*01f0*/  IADD3 R6, PT, PT, R6, UR4, RZ ;  /* 0x0000000406067c10 */ /* 0x000fc8000fffe0ff */
[----:B------:R-:W-:Y:S01]  /*0200*/  ISETP.GE.AND P0, PT, R6, UR7, PT ;  /* 0x0000000706007c0c */ /* 0x000fe2000bf06270 */
[----:B---3--:R-:W-:-:S04]  /*0210*/  IMAD.WIDE R4, R9, 0x4, R4 ;  /* 0x0000000409047825 */ /* 0x008fc800078e0204 */
[----:B------:R-:W-:Y:S01]  /*0220*/  HFMA2 R9, -RZ, RZ, 0, 0 ;  /* 0x00000000ff097431 */ /* 0x000fe200000001ff */
[----:B------:R-:W-:Y:S07]  /*0230*/  BRA.U !UP0, `(.L_x_0) ;  /* 0x0000000508307547 */ /* 0x000fee000b800000 */
[----:B--2---:R0:W5:Y:S01]  /*0240*/  LDG.E R15, desc[UR10][R2.64] ;  /* 0x0000000a020f7981 */ /* 0x004162000c1e1900 */
[----:B------:R-:W-:Y:S02]  /*0250*/  MOV R14, UR5 ;  /* 0x00000005000e7c02 */ /* 0x000fe40008000f00 */
[----:B------:R-:W-:Y:S02]  /*0260*/  MOV R17, UR6 ;  /* 0x0000000600117c02 */ /* 0x000fe40008000f00 */
[----:B------:R-:W-:-:S07]  /*0270*/  MOV R9, R8 ;  /* 0x0000000800097202 */ /* 0x000fce0000000f00 */
.L_x_1:
[----:B------:R-:W-:Y:S02]  /*0280*/  MOV R10, R14 ;  /* 0x0000000e000a7202 */ /* 0x000fe40000000f00 */
[----:B------:R-:W-:Y:S01]  /*0290*/  MOV R11, R17 ;  /* 0x00000011000b7202 */ /* 0x000fe20000000f00 */
[----:B------:R-:W2:Y:S04]  /*02a0*/  LDG.E R14, desc[UR10][R4.64+0x4] ;  /* 0x0000040a040e7981 */ /* 0x000ea8000c1e1900 */
[----:B------:R-:W2:Y:S02]  /*02b0*/  LDG.E R16, desc[UR10][R10.64+-0x20] ;  /* 0xffffe00a0a107981 */ /* 0x000ea4000c1e1900 */
[----:B--23-5:R-:W-:-:S05]  /*02c0*/  FFMA R15, R14, R16, R15 ;  /* 0x000000100e0f7223 */ /* 0x02cfca000000000f */
[----:B------:R1:W-:Y:S04]  /*02d0*/  STG.E desc[UR10][R2.64], R15 ;  /* 0x0000000f02007986 */ /* 0x0003e8000c10190a */
[----:B------:R-:W2:Y:S04]  /*02e0*/  LDG.E R14, desc[UR10][R4.64+0x4] ;  /* 0x0000040a040e7981 */ /* 0x000ea8000c1e1900 */
[----:B------:R-:W2:Y:S02]  /*02f0*/  LDG.E R16, desc[UR10][R10.64+-0x1c] ;  /* 0xffffe40a0a107981 */ /* 0x000ea4000c1e1900 */
[----:B--2---:R-:W-:-:S05]  /*0300*/  FFMA R17, R14, R16, R15 ;  /* 0x000000100e117223 */ /* 0x004fca000000000f */
[----:B------:R2:W-:Y:S04]  /*0310*/  STG.E desc[UR10][R2.64], R17 ;  /* 0x0000001102007986 */ /* 0x0005e8000c10190a */
[----:B------:R-:W3:Y:S04]  /*0320*/  LDG.E R14, desc[UR10][R4.64+0x4] ;  /* 0x0000040a040e7981 */ /* 0x000ee8000c1e1900 */
[----:B------:R-:W3:Y:S02]  /*0330*/  LDG.E R16, desc[UR10][R10.64+-0x18] ;  /* 0xffffe80a0a107981 */ /* 0x000ee4000c1e1900 */
[----:B---3--:R-:W-:-:S05]  /*0340*/  FFMA R19, R14, R16, R17 ;  /* 0x000000100e137223 */ /* 0x008fca0000000011 */
[----:B------:R3:W-:Y:S04]  /*0350*/  STG.E desc[UR10][R2.64], R19 ;  /* 0x0000001302007986 */ /* 0x0007e8000c10190a */
[----:B------:R-:W1:Y:S04]  /*0360*/  LDG.E R14, desc[UR10][R4.64+0x4] ;  /* 0x0000040a040e7981 */ /* 0x000e68000c1e1900 */
[----:B------:R-:W1:Y:S02]  /*0370*/  LDG.E R16, desc[UR10][R10.64+-0x14] ;  /* 0xffffec0a0a107981 */ /* 0x000e64000c1e1900 */
[----:B-1----:R-:W-:-:S05]  /*0380*/  FFMA R15, R14, R16, R19 ;  /* 0x000000100e0f7223 */ /* 0x002fca0000000013 */
        /* <DEDUP_REMOVED lines=46> */
[----:B------:R-:W1:Y:S01]  /*0670*/  LDG.E R16, desc[UR10][R10.64+0x1c] ;  /* 0x00001c0a0a107981 */ /* 0x000e62000c1e1900 */
[----:B------:R-:W-:-:S04]  /*0680*/  IADD3 R9, PT, PT, R9, 0x10, RZ ;  /* 0x0000001009097810 */ /* 0x000fc80007ffe0ff */
[----:B------:R-:W-:Y:S01]  /*0690*/  ISETP.NE.AND P3, PT, R9, RZ, PT ;  /* 0x000000ff0900720c */ /* 0x000fe20003f65270 */
[----:B-1----:R-:W-:Y:S01]  /*06a0*/  FFMA R15, R14, R16, R19 ;  /* 0x000000100e0f7223 */ /* 0x002fe20000000013 */
[----:B------:R-:W-:-:S04]  /*06b0*/  IADD3 R14, P4, PT, R10, 0x40, RZ ;  /* 0x000000400a0e7810 */ /* 0x000fc80007f9e0ff */
[----:B------:R3:W-:Y:S01]  /*06c0*/  STG.E desc[UR10][R2.64], R15 ;  /* 0x0000000f02007986 */ /* 0x0007e2000c10190a */
[----:B--2---:R-:W-:-:S06]  /*06d0*/  IADD3.X R17, PT, PT, RZ, R11, RZ, P4, !PT ;  /* 0x0000000bff117210 */ /* 0x004fcc00027fe4ff */
[----:B------:R-:W-:Y:S05]  /*06e0*/  @P3 BRA `(.L_x_1) ;  /* 0xfffffff800e43947 */ /* 0x000fea000383ffff */
[----:B------:R-:W-:-:S07]  /*06f0*/  MOV R9, R0 ;  /* 0x0000000000097202 */ /* 0x000fce0000000f00 */
.L_x_0:
[----:B------:R-:W-:-:S13]  /*0700*/  ISETP.NE.AND P3, PT, R12, RZ, PT ;  /* 0x000000ff0c00720c */ /* 0x000fda0003f65270 */
[----:B------:R-:W-:Y:S05]  /*0710*/  @!P3 BRA `(.L_x_2) ;  /* 0x000000040044b947 */ /* 0x000fea0003800000 */
[----:B------:R-:W-:Y:S01]  /*0720*/  ISETP.NE.AND P3, PT, R13, RZ, PT ;  /* 0x000000ff0d00720c */ /* 0x000fe20003f65270 */
[----:B------:R-:W-:-:S12]  /*0730*/  @!P2 BRA `(.L_x_3) ;  /* 0x000000000090a947 */ /* 0x000fd80003800000 */
[----:B------:R-:W1:Y:S01]  /*0740*/  LDC.64 R10, c[0x0][0x388] ;  /* 0x0000e200ff0a7b82 */ /* 0x000e620000000a00 */
[----:B--2---:R-:W2:Y:S04]  /*0750*/  LDG.E R14, desc[UR10][R4.64+0x4] ;  /* 0x0000040a040e7981 */ /* 0x004ea8000c1e1900 */
[----:B------:R-:W2:Y:S01]  /*0760*/  LDG.E R17, desc[UR10][R2.64] ;  /* 0x0000000a02117981 */ /* 0x000ea2000c1e1900 */
[----:B-1----:R-:W-:-:S05]  /*0770*/  IMAD.WIDE.U32 R10, R9, 0x4, R10 ;  /* 0x00000004090a7825 */ /* 0x002fca00078e000a */
[----:B---3--:R-:W2:Y:S02]  /*0780*/  LDG.E R15, desc[UR10][R10.64] ;  /* 0x0000000a0a0f7981 */ /* 0x008ea4000c1e1900 */
[----:B--2---:R-:W-:-:S05]  /*0790*/  FFMA R15, R14, R15, R17 ;  /* 0x0000000f0e0f7223 */ /* 0x004fca0000000011 */
        /* <DEDUP_REMOVED lines=26> */
[----:B------:R-:W2:Y:S01]  /*0940*/  LDG.E R14, desc[UR10][R4.64+0x4] ;  /* 0x0000040a040e7981 */ /* 0x000ea2000c1e1900 */
[----:B------:R-:W-:Y:S01]  /*0950*/  IADD3 R9, PT, PT, R9, 0x8, RZ ;  /* 0x0000000809097810 */ /* 0x000fe20007ffe0ff */
[----:B--2---:R-:W-:-:S05]  /*0960*/  FFMA R17, R14, R16, R15 ;  /* 0x000000100e117223 */ /* 0x004fca000000000f */
[----:B------:R4:W-:Y:S02]  /*0970*/  STG.E desc[UR10][R2.64], R17 ;  /* 0x0000001102007986 */ /* 0x0009e4000c10190a */
.L_x_3:
[----:B------:R-:W-:Y:S05]  /*0980*/  @!P3 BRA `(.L_x_2) ;  /* 0x0000000000a8b947 */ /* 0x000fea0003800000 */
[----:B------:R-:W-:Y:S01]  /*0990*/  ISETP.NE.AND P3, PT, R7, RZ, PT ;  /* 0x000000ff0700720c */ /* 0x000fe20003f65270 */
[----:B------:R-:W-:-:S12]  /*09a0*/  @!P1 BRA `(.L_x_4) ;  /* 0x0000000000509947 */ /* 0x000fd80003800000 */
[----:B------:R-:W1:Y:S01]  /*09b0*/  LDC.64 R10, c[0x0][0x388] ;  /* 0x0000e200ff0a7b82 */ /* 0x000e620000000a00 */
[----:B--2---:R-:W2:Y:S04]  /*09c0*/  LDG.E R14, desc[UR10][R4.64+0x4] ;  /* 0x0000040a040e7981 */ /* 0x004ea8000c1e1900 */
[----:B----4-:R-:W2:Y:S01]  /*09d0*/  LDG.E R17, desc[UR10][R2.64] ;  /* 0x0000000a02117981 */ /* 0x010ea2000c1e1900 */
        /* <DEDUP_REMOVED lines=14> */
[----:B------:R-:W-:Y:S01]  /*0ac0*/  IADD3 R9, PT, PT, R9, 0x4, RZ ;  /* 0x0000000409097810 */ /* 0x000fe20007ffe0ff */
[----:B-1----:R-:W-:-:S05]  /*0ad0*/  FFMA R15, R14, R16, R19 ;  /* 0x000000100e0f7223 */ /* 0x002fca0000000013 */
[----:B------:R2:W-:Y:S02]  /*0ae0*/  STG.E desc[UR10][R2.64], R15 ;  /* 0x0000000f02007986 */ /* 0x0005e4000c10190a */
.L_x_4:
[----:B------:R-:W-:Y:S05]  /*0af0*/  @!P3 BRA `(.L_x_2) ;  /* 0x00000000004cb947 */ /* 0x000fea0003800000 */
[----:B------:R-:W1:Y:S01]  /*0b00*/  LDC.64 R10, c[0x0][0x388] ;  /* 0x0000e200ff0a7b82 */ /* 0x000e620000000a00 */
[----:B--2---:R-:W2:Y:S01]  /*0b10*/  LDG.E R16, desc[UR10][R2.64] ;  /* 0x0000000a02107981 */ /* 0x004ea2000c1e1900 */
[----:B-1----:R-:W-:-:S03]  /*0b20*/  IMAD.WIDE.U32 R10, R9, 0x4, R10 ;  /* 0x00000004090a7825 */ /* 0x002fc600078e000a */
[----:B------:R-:W2:Y:S04]  /*0b30*/  LDG.E R9, desc[UR10][R4.64+0x4] ;  /* 0x0000040a04097981 */ /* 0x000ea8000c1e1900 */
[----:B------:R-:W2:Y:S01]  /*0b40*/  LDG.E R14, desc[UR10][R10.64] ;  /* 0x0000000a0a0e7981 */ /* 0x000ea2000c1e1900 */
[----:B------:R-:W-:Y:S01]  /*0b50*/  ISETP.NE.AND P3, PT, R7, 0x1, PT ;  /* 0x000000010700780c */ /* 0x000fe20003f65270 */
[----:B--2---:R-:W-:-:S05]  /*0b60*/  FFMA R16, R9, R14, R16 ;  /* 0x0000000e09107223 */ /* 0x004fca0000000010 */
[----:B------:R1:W-:Y:S07]  /*0b70*/  STG.E desc[UR10][R2.64], R16 ;  /* 0x0000001002007986 */ /* 0x0003ee000c10190a */
[----:B------:R-:W-:Y:S05]  /*0b80*/  @!P3 BRA `(.L_x_2) ;  /* 0x000000000028b947 */ /* 0x000fea0003800000 */
[----:B------:R-:W2:Y:S04]  /*0b90*/  LDG.E R9, desc[UR10][R4.64+0x4] ;  /* 0x0000040a04097981 */ /* 0x000ea8000c1e1900 */
[----:B------:R-:W2:Y:S01]  /*0ba0*/  LDG.E R14, desc[UR10][R10.64+0x4] ;  /* 0x0000040a0a0e7981 */ /* 0x000ea2000c1e1900 */
[----:B------:R-:W-:Y:S01]  /*0bb0*/  ISETP.NE.AND P3, PT, R7, 0x2, PT ;  /* 0x000000020700780c */ /* 0x000fe20003f65270 */
[----:B--2---:R-:W-:-:S05]  /*0bc0*/  FFMA R9, R9, R14, R16 ;  /* 0x0000000e09097223 */ /* 0x004fca0000000010 */
[----:B------:R2:W-:Y:S07]  /*0bd0*/  STG.E desc[UR10][R2.64], R9 ;  /* 0x0000000902007986 */ /* 0x0005ee000c10190a */
[----:B------:R-:W-:Y:S05]  /*0be0*/  @!P3 BRA `(.L_x_2) ;  /* 0x000000000010b947 */ /* 0x000fea0003800000 */
[----:B------:R-:W2:Y:S04]  /*0bf0*/  LDG.E R4, desc[UR10][R4.64+0x4] ;  /* 0x0000040a04047981 */ /* 0x000ea8000c1e1900 */
[----:B------:R-:W2:Y:S02]  /*0c00*/  LDG.E R11, desc[UR10][R10.64+0x8] ;  /* 0x0000080a0a0b7981 */ /* 0x000ea4000c1e1900 */
[----:B--2---:R-:W-:-:S05]  /*0c10*/  FFMA R9, R4, R11, R9 ;  /* 0x0000000b04097223 */ /* 0x004fca0000000009 */
[----:B------:R2:W-:Y:S02]  /*0c20*/  STG.E desc[UR10][R2.64], R9 ;  /* 0x0000000902007986 */ /* 0x0005e4000c10190a */
.L_x_2:
[----:B------:R-:W-:Y:S05]  /*0c30*/  @!P0 BRA `(.L_x_5) ;  /* 0xfffffff400548947 */ /* 0x000fea000383ffff */
[----:B--2---:R-:W-:Y:S05]  /*0c40*/  EXIT ;  /* 0x000000000000794d */ /* 0x004fea0003800000 */
.L_x_6:
[----:B------:R-:W-:-:S00]  /*0c50*/  BRA `(.L_x_6) ;  /* 0xfffffffc00fc7947 */ /* 0x000fc0000383ffff */
[----:B------:R-:W-:-:S00]  /*0c60*/  NOP ;  /* 0x0000000000007918 */ /* 0x000fc00000000000 */
        /* <DEDUP_REMOVED lines=9> */
.L_x_7:


//--------------------- .nv.shared.reserved.0     --------------------------
	.section	.nv.shared.reserved.0,"aw",@nobits
	.weak		__nv_reservedSMEM_offset_0_alias
	.size		__nv_reservedSMEM_offset_0_alias, 0, 64
	.other		__nv_reservedSMEM_offset_0_alias,@"STO_CUDA_RESERVED_SHARED STV_DEFAULT"
__nv_reservedSMEM_offset_0_alias:
	.zero		0
	.zero		64


//--------------------- .nv.constant0._Z11gpu_mat_vecPfS_S_i --------------------------
	.section	.nv.constant0._Z11gpu_mat_vecPfS_S_i,"a",@progbits
	.sectionflags	@""
	.align	4
.nv.constant0._Z11gpu_mat_vecPfS_S_i:
	.zero		924


//--------------------- SYMBOLS --------------------------

	.type		.nv.reservedSmem.offset0,@object
	.size		.nv.reservedSmem.offset0,0x4
